//
// Generated by NVIDIA NVVM Compiler
//
// Compiler Build ID: CL-36424714
// Cuda compilation tools, release 13.0, V13.0.88
// Based on NVVM 20.0.0
//

.version 9.0
.target sm_100
.address_size 64

	// .globl	_Z24multiplyMatricesParallelv
.global .align 4 .b8 precalc_xorwow_matrix[102400];
.global .align 4 .b8 precalc_xorwow_offset_matrix[102400];
.global .align 4 .b8 mrg32k3aM1[2304];
.global .align 4 .b8 mrg32k3aM2[2304];
.global .align 4 .b8 mrg32k3aM1SubSeq[2016];
.global .align 4 .b8 mrg32k3aM2SubSeq[2016];
.global .align 4 .b8 mrg32k3aM1Seq[2304];
.global .align 4 .b8 mrg32k3aM2Seq[2304];
.const .align 8 .b8 __cr_lgamma_table[72];

.visible .entry _Z24multiplyMatricesParallelv()
{


	ret;

}


// ===== COMPILED SASS (sm_100) =====

	.target	sm_100

	.elftype	@"ET_EXEC"


//--------------------- .note.nv.tkinfo           --------------------------
	.section	.note.nv.tkinfo,"",@"SHT_NOTE"
	.sectionflags	@"SHF_NOTE_NV_TKINFO"
	.tkinfo
        /*0018*/ 	.word	0x00000002
        /*0030*/ 	.string	""
        /*0030*/ 	.string	"ptxas"
        /*0030*/ 	.string	"Cuda compilation tools, release 13.0, V13.0.88"
        /*0030*/ 	.string	"Build cuda_13.0.r13.0/compiler.36424714_0"
        /*0030*/ 	.string	"-arch sm_100 -m 64 "



//--------------------- .note.nv.cuinfo           --------------------------
	.section	.note.nv.cuinfo,"",@"SHT_NOTE"
	.sectionflags	@"SHF_NOTE_NV_CUINFO"
        /*0018*/ 	.short	0x0002
        /*001a*/ 	.short	0x0064
        /*001c*/ 	.short	0x0082
	.zero		2


//--------------------- .nv.info                  --------------------------
	.section	.nv.info,"",@"SHT_CUDA_INFO"
	.align	4


	//----- nvinfo : EIATTR_REGCOUNT
	.align		4
        /*0000*/ 	.byte	0x04, 0x2f
        /*0002*/ 	.short	(.L_10 - .L_9)
	.align		4
.L_9:
        /*0004*/ 	.word	index@(_Z24multiplyMatricesParallelv)
        /*0008*/ 	.word	0x00000004


	//----- nvinfo : EIATTR_FRAME_SIZE
	.align		4
.L_10:
        /*000c*/ 	.byte	0x04, 0x11
        /*000e*/ 	.short	(.L_12 - .L_11)
	.align		4
.L_11:
        /*0010*/ 	.word	index@(_Z24multiplyMatricesParallelv)
        /*0014*/ 	.word	0x00000000


	//----- nvinfo : EIATTR_MIN_STACK_SIZE
	.align		4
.L_12:
        /*0018*/ 	.byte	0x04, 0x12
        /*001a*/ 	.short	(.L_14 - .L_13)
	.align		4
.L_13:
        /*001c*/ 	.word	index@(_Z24multiplyMatricesParallelv)
        /*0020*/ 	.word	0x00000000
.L_14:


//--------------------- .nv.compat                --------------------------
	.section	.nv.compat,"",@"SHT_CUDA_COMPAT_INFO"
	.align	4
        /*0000*/ 	.byte	0x02, 0x09, 0x00, 0x00, 0x02, 0x02, 0x01, 0x00, 0x02, 0x05, 0x05, 0x00, 0x03, 0x07, 0x01, 0x01
        /*0010*/ 	.byte	0x02, 0x03, 0x00, 0x00, 0x02, 0x06, 0x01, 0x00, 0x04, 0x0b, 0x08, 0x00, 0x09, 0x00, 0x00, 0x00
        /*0020*/ 	.byte	0x00, 0x00, 0x00, 0x00


//--------------------- .nv.info._Z24multiplyMatricesParallelv --------------------------
	.section	.nv.info._Z24multiplyMatricesParallelv,"",@"SHT_CUDA_INFO"
	.sectionflags	@""
	.align	4


	//----- nvinfo : EIATTR_CUDA_API_VERSION
	.align		4
        /*0000*/ 	.byte	0x04, 0x37
        /*0002*/ 	.short	(.L_16 - .L_15)
.L_15:
        /*0004*/ 	.word	0x00000082


	//----- nvinfo : EIATTR_SPARSE_MMA_MASK
	.align		4
.L_16:
        /*0008*/ 	.byte	0x03, 0x50
        /*000a*/ 	.short	0x0000


	//----- nvinfo : EIATTR_MAXREG_COUNT
	.align		4
        /*000c*/ 	.byte	0x03, 0x1b
        /*000e*/ 	.short	0x00ff


	//----- nvinfo : EIATTR_MERCURY_ISA_VERSION
	.align		4
        /*0010*/ 	.byte	0x03, 0x5f
        /*0012*/ 	.short	0x0101


	//----- nvinfo : EIATTR_VRC_CTA_INIT_COUNT
	.align		4
        /*0014*/ 	.byte	0x02, 0x4a
	.zero		1
	.zero		1


	//----- nvinfo : EIATTR_EXIT_INSTR_OFFSETS
	.align		4
        /*0018*/ 	.byte	0x04, 0x1c
        /*001a*/ 	.short	(.L_18 - .L_17)


	//   ....[0]....
.L_17:
        /*001c*/ 	.word	0x00000010


	//----- nvinfo : EIATTR_SW_WAR
	.align		4
.L_18:
        /*0020*/ 	.byte	0x04, 0x36
        /*0022*/ 	.short	(.L_20 - .L_19)
.L_19:
        /*0024*/ 	.word	0x00000008
.L_20:


//--------------------- .nv.callgraph             --------------------------
	.section	.nv.callgraph,"",@"SHT_CUDA_CALLGRAPH"
	.align	4
	.sectionentsize	8
	.align		4
        /*0000*/ 	.word	0x00000000
	.align		4
        /*0004*/ 	.word	0xffffffff
	.align		4
        /*0008*/ 	.word	0x00000000
	.align		4
        /*000c*/ 	.word	0xfffffffe
	.align		4
        /*0010*/ 	.word	0x00000000
	.align		4
        /*0014*/ 	.word	0xfffffffd
	.align		4
        /*0018*/ 	.word	0x00000000
	.align		4
        /*001c*/ 	.word	0xfffffffc


//--------------------- .nv.constant4             --------------------------
	.section	.nv.constant4,"a",@progbits
	.align	8
	.align		8
.nv.constant4:
        /*0000*/ 	.dword	precalc_xorwow_matrix
	.align		8
        /*0008*/ 	.dword	precalc_xorwow_offset_matrix
	.align		8
        /*0010*/ 	.dword	mrg32k3aM1
	.align		8
        /*0018*/ 	.dword	mrg32k3aM2
	.align		8
        /*0020*/ 	.dword	mrg32k3aM1SubSeq
	.align		8
        /*0028*/ 	.dword	mrg32k3aM2SubSeq
	.align		8
        /*0030*/ 	.dword	mrg32k3aM1Seq
	.align		8
        /*0038*/ 	.dword	mrg32k3aM2Seq


//--------------------- .nv.constant3             --------------------------
	.section	.nv.constant3,"a",@progbits
	.align	8
.nv.constant3:
	.type		__cr_lgamma_table,@object
	.size		__cr_lgamma_table,(.L_8 - __cr_lgamma_table)
__cr_lgamma_table:
        /*0000*/ 	.byte	0x00, 0x00, 0x00, 0x00, 0x00, 0x00, 0x00, 0x00, 0x00, 0x00, 0x00, 0x00, 0x00, 0x00, 0x00, 0x00
        /*0010*/ 	.byte	0xef, 0x39, 0xfa, 0xfe, 0x42, 0x2e, 0xe6, 0x3f, 0x02, 0x20, 0x2a, 0xfa, 0x0b, 0xab, 0xfc, 0x3f
        /*0020*/ 	.byte	0xf9, 0x2c, 0x92, 0x7c, 0xa7, 0x6c, 0x09, 0x40, 0xc9, 0x79, 0x44, 0x3c, 0x64, 0x26, 0x13, 0x40
        /*0030*/ 	.byte	0xca, 0x01, 0xcf, 0x3a, 0x27, 0x51, 0x1a, 0x40, 0x30, 0xcc, 0x2d, 0xf3, 0xe1, 0x0c, 0x21, 0x40
        /*0040*/ 	.byte	0x0d, 0xb7, 0xfc, 0x82, 0x8e, 0x35, 0x25, 0x40
.L_8:


//--------------------- .text._Z24multiplyMatricesParallelv --------------------------
	.section	.text._Z24multiplyMatricesParallelv,"ax",@progbits
	.align	128
        .global         _Z24multiplyMatricesParallelv
        .type           _Z24multiplyMatricesParallelv,@function
        .size           _Z24multiplyMatricesParallelv,(.L_x_1 - _Z24multiplyMatricesParallelv)
        .other          _Z24multiplyMatricesParallelv,@"STO_CUDA_ENTRY STV_DEFAULT"
_Z24multiplyMatricesParallelv:
.text._Z24multiplyMatricesParallelv:
[----:B------:R-:W-:Y:S01]  /*0000*/  LDC R1, c[0x0][0x37c] ;  /* 0x0000df00ff017b82 */ /* 0x000fe20000000800 */
[----:B------:R-:W-:Y:S05]  /*0010*/  EXIT ;  /* 0x000000000000794d */ /* 0x000fea0003800000 */
.L_x_0:
[----:B------:R-:W-:-:S00]  /*0020*/  BRA `(.L_x_0) ;  /* 0xfffffffc00fc7947 */ /* 0x000fc0000383ffff */
[----:B------:R-:W-:-:S00]  /*0030*/  NOP ;  /* 0x0000000000007918 */ /* 0x000fc00000000000 */
        /* <DEDUP_REMOVED lines=12> */
.L_x_1:


//--------------------- .nv.global.init           --------------------------
	.section	.nv.global.init,"aw",@progbits
	.align	4
.nv.global.init:
	.type		mrg32k3aM1SubSeq,@object
	.size		mrg32k3aM1SubSeq,(mrg32k3aM2SubSeq - mrg32k3aM1SubSeq)
mrg32k3aM1SubSeq:
        /*0000*/ 	.byte	0x0b, 0xcc, 0xee, 0x04, 0x73, 0x29, 0x8b, 0x6f, 0xf6, 0x53, 0x03, 0xf6, 0x23, 0xf6, 0xea, 0xda
        /* <DEDUP_REMOVED lines=125> */
	.type		mrg32k3aM2SubSeq,@object
	.size		mrg32k3aM2SubSeq,(mrg32k3aM1 - mrg32k3aM2SubSeq)
mrg32k3aM2SubSeq:
        /* <DEDUP_REMOVED lines=126> */
	.type		mrg32k3aM1,@object
	.size		mrg32k3aM1,(mrg32k3aM1Seq - mrg32k3aM1)
mrg32k3aM1:
        /* <DEDUP_REMOVED lines=144> */
	.type		mrg32k3aM1Seq,@object
	.size		mrg32k3aM1Seq,(mrg32k3aM2 - mrg32k3aM1Seq)
mrg32k3aM1Seq:
        /* <DEDUP_REMOVED lines=144> */
	.type		mrg32k3aM2,@object
	.size		mrg32k3aM2,(mrg32k3aM2Seq - mrg32k3aM2)
mrg32k3aM2:
        /* <DEDUP_REMOVED lines=144> */
	.type		mrg32k3aM2Seq,@object
	.size		mrg32k3aM2Seq,(precalc_xorwow_matrix - mrg32k3aM2Seq)
mrg32k3aM2Seq:
        /* <DEDUP_REMOVED lines=144> */
	.type		precalc_xorwow_matrix,@object
	.size		precalc_xorwow_matrix,(precalc_xorwow_offset_matrix - precalc_xorwow_matrix)
precalc_xorwow_matrix:
        /* <DEDUP_REMOVED lines=6400> */
	.type		precalc_xorwow_offset_matrix,@object
	.size		precalc_xorwow_offset_matrix,(.L_1 - precalc_xorwow_offset_matrix)
precalc_xorwow_offset_matrix:
        /* <DEDUP_REMOVED lines=6400> */
.L_1:


//--------------------- .nv.shared.reserved.0     --------------------------
	.section	.nv.shared.reserved.0,"aw",@nobits
	.weak		__nv_reservedSMEM_offset_0_alias
	.size		__nv_reservedSMEM_offset_0_alias, 0, 64
	.other		__nv_reservedSMEM_offset_0_alias,@"STO_CUDA_RESERVED_SHARED STV_DEFAULT"
__nv_reservedSMEM_offset_0_alias:
	.zero		0
	.zero		64


//--------------------- .nv.constant0._Z24multiplyMatricesParallelv --------------------------
	.section	.nv.constant0._Z24multiplyMatricesParallelv,"a",@progbits
	.sectionflags	@""
	.align	4
.nv.constant0._Z24multiplyMatricesParallelv:
	.zero		896


//--------------------- SYMBOLS --------------------------

	.type		.nv.reservedSmem.offset0,@object
	.size		.nv.reservedSmem.offset0,0x4
